//
// Generated by NVIDIA NVVM Compiler
//
// Compiler Build ID: CL-36424714
// Cuda compilation tools, release 13.0, V13.0.88
// Based on NVVM 20.0.0
//

.version 9.0
.target sm_100
.address_size 64

	// .globl	_Z21analyzeBufferOverflowPKcP14AnalysisResultPKiii

.visible .entry _Z21analyzeBufferOverflowPKcP14AnalysisResultPKiii(
	.param .u64 .ptr .align 1 _Z21analyzeBufferOverflowPKcP14AnalysisResultPKiii_param_0,
	.param .u64 .ptr .align 1 _Z21analyzeBufferOverflowPKcP14AnalysisResultPKiii_param_1,
	.param .u64 .ptr .align 1 _Z21analyzeBufferOverflowPKcP14AnalysisResultPKiii_param_2,
	.param .u32 _Z21analyzeBufferOverflowPKcP14AnalysisResultPKiii_param_3,
	.param .u32 _Z21analyzeBufferOverflowPKcP14AnalysisResultPKiii_param_4
)
{
	.reg .pred 	%p<6>;
	.reg .b16 	%rs<2>;
	.reg .b32 	%r<19>;
	.reg .b64 	%rd<16>;

	ld.param.u64 	%rd4, [_Z21analyzeBufferOverflowPKcP14AnalysisResultPKiii_param_0];
	ld.param.u64 	%rd5, [_Z21analyzeBufferOverflowPKcP14AnalysisResultPKiii_param_1];
	ld.param.u64 	%rd6, [_Z21analyzeBufferOverflowPKcP14AnalysisResultPKiii_param_2];
	ld.param.u32 	%r7, [_Z21analyzeBufferOverflowPKcP14AnalysisResultPKiii_param_3];
	ld.param.u32 	%r6, [_Z21analyzeBufferOverflowPKcP14AnalysisResultPKiii_param_4];
	mov.u32 	%r8, %ctaid.x;
	mov.u32 	%r9, %ntid.x;
	mov.u32 	%r10, %tid.x;
	mad.lo.s32 	%r1, %r8, %r9, %r10;
	setp.ge.s32 	%p1, %r1, %r7;
	@%p1 bra 	$L__BB0_8;
	cvta.to.global.u64 	%rd7, %rd6;
	mul.wide.s32 	%rd8, %r1, 4;
	add.s64 	%rd9, %rd7, %rd8;
	ld.global.u32 	%r2, [%rd9];
	setp.lt.s32 	%p2, %r6, 1;
	mov.b32 	%r18, 0;
	@%p2 bra 	$L__BB0_5;
	cvta.to.global.u64 	%rd1, %rd4;
	mul.lo.s32 	%r13, %r6, %r1;
	cvt.s64.s32 	%rd2, %r13;
	mov.b32 	%r17, 0;
$L__BB0_3:
	cvt.u64.u32 	%rd10, %r17;
	add.s64 	%rd11, %rd10, %rd2;
	add.s64 	%rd12, %rd1, %rd11;
	ld.global.u8 	%rs1, [%rd12];
	setp.eq.s16 	%p3, %rs1, 0;
	mov.u32 	%r18, %r17;
	@%p3 bra 	$L__BB0_5;
	add.s32 	%r17, %r17, 1;
	setp.ne.s32 	%p4, %r17, %r6;
	mov.u32 	%r18, %r6;
	@%p4 bra 	$L__BB0_3;
$L__BB0_5:
	cvta.to.global.u64 	%rd13, %rd5;
	mul.wide.s32 	%rd14, %r1, 16;
	add.s64 	%rd15, %rd13, %rd14;
	add.s64 	%rd3, %rd15, 4;
	st.global.u32 	[%rd15+4], %r18;
	st.global.u32 	[%rd15+8], %r2;
	setp.le.s32 	%p5, %r18, %r2;
	@%p5 bra 	$L__BB0_7;
	mov.b32 	%r15, 1;
	st.global.u32 	[%rd3+-4], %r15;
	sub.s32 	%r16, %r18, %r2;
	st.global.u32 	[%rd3+8], %r16;
	bra.uni 	$L__BB0_8;
$L__BB0_7:
	mov.b32 	%r14, 0;
	st.global.u32 	[%rd3+-4], %r14;
	st.global.u32 	[%rd3+8], %r14;
$L__BB0_8:
	ret;

}


// ===== COMPILED SASS (sm_100) =====

	.target	sm_100

	.elftype	@"ET_EXEC"


//--------------------- .note.nv.tkinfo           --------------------------
	.section	.note.nv.tkinfo,"",@"SHT_NOTE"
	.sectionflags	@"SHF_NOTE_NV_TKINFO"
	.tkinfo
        /*0018*/ 	.word	0x00000002
        /*0030*/ 	.string	""
        /*0030*/ 	.string	"ptxas"
        /*0030*/ 	.string	"Cuda compilation tools, release 13.0, V13.0.88"
        /*0030*/ 	.string	"Build cuda_13.0.r13.0/compiler.36424714_0"
        /*0030*/ 	.string	"-arch sm_100 -m 64 "



//--------------------- .note.nv.cuinfo           --------------------------
	.section	.note.nv.cuinfo,"",@"SHT_NOTE"
	.sectionflags	@"SHF_NOTE_NV_CUINFO"
        /*0018*/ 	.short	0x0002
        /*001a*/ 	.short	0x0064
        /*001c*/ 	.short	0x0082
	.zero		2


//--------------------- .nv.info                  --------------------------
	.section	.nv.info,"",@"SHT_CUDA_INFO"
	.align	4


	//----- nvinfo : EIATTR_REGCOUNT
	.align		4
        /*0000*/ 	.byte	0x04, 0x2f
        /*0002*/ 	.short	(.L_1 - .L_0)
	.align		4
.L_0:
        /*0004*/ 	.word	index@(_Z21analyzeBufferOverflowPKcP14AnalysisResultPKiii)
        /*0008*/ 	.word	0x0000000c


	//----- nvinfo : EIATTR_FRAME_SIZE
	.align		4
.L_1:
        /*000c*/ 	.byte	0x04, 0x11
        /*000e*/ 	.short	(.L_3 - .L_2)
	.align		4
.L_2:
        /*0010*/ 	.word	index@(_Z21analyzeBufferOverflowPKcP14AnalysisResultPKiii)
        /*0014*/ 	.word	0x00000000


	//----- nvinfo : EIATTR_MIN_STACK_SIZE
	.align		4
.L_3:
        /*0018*/ 	.byte	0x04, 0x12
        /*001a*/ 	.short	(.L_5 - .L_4)
	.align		4
.L_4:
        /*001c*/ 	.word	index@(_Z21analyzeBufferOverflowPKcP14AnalysisResultPKiii)
        /*0020*/ 	.word	0x00000000
.L_5:


//--------------------- .nv.compat                --------------------------
	.section	.nv.compat,"",@"SHT_CUDA_COMPAT_INFO"
	.align	4
        /*0000*/ 	.byte	0x02, 0x09, 0x00, 0x00, 0x02, 0x02, 0x01, 0x00, 0x02, 0x05, 0x05, 0x00, 0x03, 0x07, 0x01, 0x01
        /*0010*/ 	.byte	0x02, 0x03, 0x00, 0x00, 0x02, 0x06, 0x01, 0x00, 0x04, 0x0b, 0x08, 0x00, 0x09, 0x00, 0x00, 0x00
        /*0020*/ 	.byte	0x00, 0x00, 0x00, 0x00


//--------------------- .nv.info._Z21analyzeBufferOverflowPKcP14AnalysisResultPKiii --------------------------
	.section	.nv.info._Z21analyzeBufferOverflowPKcP14AnalysisResultPKiii,"",@"SHT_CUDA_INFO"
	.sectionflags	@""
	.align	4


	//----- nvinfo : EIATTR_CUDA_API_VERSION
	.align		4
        /*0000*/ 	.byte	0x04, 0x37
        /*0002*/ 	.short	(.L_7 - .L_6)
.L_6:
        /*0004*/ 	.word	0x00000082


	//----- nvinfo : EIATTR_KPARAM_INFO
	.align		4
.L_7:
        /*0008*/ 	.byte	0x04, 0x17
        /*000a*/ 	.short	(.L_9 - .L_8)
.L_8:
        /*000c*/ 	.word	0x00000000
        /*0010*/ 	.short	0x0004
        /*0012*/ 	.short	0x001c
        /*0014*/ 	.byte	0x00, 0xf0, 0x11, 0x00


	//----- nvinfo : EIATTR_KPARAM_INFO
	.align		4
.L_9:
        /*0018*/ 	.byte	0x04, 0x17
        /*001a*/ 	.short	(.L_11 - .L_10)
.L_10:
        /*001c*/ 	.word	0x00000000
        /*0020*/ 	.short	0x0003
        /*0022*/ 	.short	0x0018
        /*0024*/ 	.byte	0x00, 0xf0, 0x11, 0x00


	//----- nvinfo : EIATTR_KPARAM_INFO
	.align		4
.L_11:
        /*0028*/ 	.byte	0x04, 0x17
        /*002a*/ 	.short	(.L_13 - .L_12)
.L_12:
        /*002c*/ 	.word	0x00000000
        /*0030*/ 	.short	0x0002
        /*0032*/ 	.short	0x0010
        /*0034*/ 	.byte	0x00, 0xf5, 0x21, 0x00


	//----- nvinfo : EIATTR_KPARAM_INFO
	.align		4
.L_13:
        /*0038*/ 	.byte	0x04, 0x17
        /*003a*/ 	.short	(.L_15 - .L_14)
.L_14:
        /*003c*/ 	.word	0x00000000
        /*0040*/ 	.short	0x0001
        /*0042*/ 	.short	0x0008
        /*0044*/ 	.byte	0x00, 0xf5, 0x21, 0x00


	//----- nvinfo : EIATTR_KPARAM_INFO
	.align		4
.L_15:
        /*0048*/ 	.byte	0x04, 0x17
        /*004a*/ 	.short	(.L_17 - .L_16)
.L_16:
        /*004c*/ 	.word	0x00000000
        /*0050*/ 	.short	0x0000
        /*0052*/ 	.short	0x0000
        /*0054*/ 	.byte	0x00, 0xf5, 0x21, 0x00


	//----- nvinfo : EIATTR_SPARSE_MMA_MASK
	.align		4
.L_17:
        /*0058*/ 	.byte	0x03, 0x50
        /*005a*/ 	.short	0x0000


	//----- nvinfo : EIATTR_MAXREG_COUNT
	.align		4
        /*005c*/ 	.byte	0x03, 0x1b
        /*005e*/ 	.short	0x00ff


	//----- nvinfo : EIATTR_MERCURY_ISA_VERSION
	.align		4
        /*0060*/ 	.byte	0x03, 0x5f
        /*0062*/ 	.short	0x0101


	//----- nvinfo : EIATTR_VRC_CTA_INIT_COUNT
	.align		4
        /*0064*/ 	.byte	0x02, 0x4a
	.zero		1
	.zero		1


	//----- nvinfo : EIATTR_EXIT_INSTR_OFFSETS
	.align		4
        /*0068*/ 	.byte	0x04, 0x1c
        /*006a*/ 	.short	(.L_19 - .L_18)


	//   ....[0]....
.L_18:
        /*006c*/ 	.word	0x00000070


	//   ....[1]....
        /*0070*/ 	.word	0x000002a0


	//   ....[2]....
        /*0074*/ 	.word	0x000002d0


	//----- nvinfo : EIATTR_CRS_STACK_SIZE
	.align		4
.L_19:
        /*0078*/ 	.byte	0x04, 0x1e
        /*007a*/ 	.short	(.L_21 - .L_20)
.L_20:
        /*007c*/ 	.word	0x00000000


	//----- nvinfo : EIATTR_CBANK_PARAM_SIZE
	.align		4
.L_21:
        /*0080*/ 	.byte	0x03, 0x19
        /*0082*/ 	.short	0x0020


	//----- nvinfo : EIATTR_PARAM_CBANK
	.align		4
        /*0084*/ 	.byte	0x04, 0x0a
        /*0086*/ 	.short	(.L_23 - .L_22)
	.align		4
.L_22:
        /*0088*/ 	.word	index@(.nv.constant0._Z21analyzeBufferOverflowPKcP14AnalysisResultPKiii)
        /*008c*/ 	.short	0x0380
        /*008e*/ 	.short	0x0020


	//----- nvinfo : EIATTR_SW_WAR
	.align		4
.L_23:
        /*0090*/ 	.byte	0x04, 0x36
        /*0092*/ 	.short	(.L_25 - .L_24)
.L_24:
        /*0094*/ 	.word	0x00000008
.L_25:


//--------------------- .nv.callgraph             --------------------------
	.section	.nv.callgraph,"",@"SHT_CUDA_CALLGRAPH"
	.align	4
	.sectionentsize	8
	.align		4
        /*0000*/ 	.word	0x00000000
	.align		4
        /*0004*/ 	.word	0xffffffff
	.align		4
        /*0008*/ 	.word	0x00000000
	.align		4
        /*000c*/ 	.word	0xfffffffe
	.align		4
        /*0010*/ 	.word	0x00000000
	.align		4
        /*0014*/ 	.word	0xfffffffd
	.align		4
        /*0018*/ 	.word	0x00000000
	.align		4
        /*001c*/ 	.word	0xfffffffc


//--------------------- .text._Z21analyzeBufferOverflowPKcP14AnalysisResultPKiii --------------------------
	.section	.text._Z21analyzeBufferOverflowPKcP14AnalysisResultPKiii,"ax",@progbits
	.align	128
        .global         _Z21analyzeBufferOverflowPKcP14AnalysisResultPKiii
        .type           _Z21analyzeBufferOverflowPKcP14AnalysisResultPKiii,@function
        .size           _Z21analyzeBufferOverflowPKcP14AnalysisResultPKiii,(.L_x_4 - _Z21analyzeBufferOverflowPKcP14AnalysisResultPKiii)
        .other          _Z21analyzeBufferOverflowPKcP14AnalysisResultPKiii,@"STO_CUDA_ENTRY STV_DEFAULT"
_Z21analyzeBufferOverflowPKcP14AnalysisResultPKiii:
.text._Z21analyzeBufferOverflowPKcP14AnalysisResultPKiii:
[----:B------:R-:W-:Y:S01]  /*0000*/  LDC R1, c[0x0][0x37c] ;  /* 0x0000df00ff017b82 */ /* 0x000fe20000000800 */
[----:B------:R-:W0:Y:S07]  /*0010*/  S2R R0, SR_TID.X ;  /* 0x0000000000007919 */ /* 0x000e2e0000002100 */
[----:B------:R-:W0:Y:S01]  /*0020*/  S2UR UR4, SR_CTAID.X ;  /* 0x00000000000479c3 */ /* 0x000e220000002500 */
[----:B------:R-:W1:Y:S07]  /*0030*/  LDCU UR5, c[0x0][0x398] ;  /* 0x00007300ff0577ac */ /* 0x000e6e0008000800 */
[----:B------:R-:W0:Y:S02]  /*0040*/  LDC R5, c[0x0][0x360] ;  /* 0x0000d800ff057b82 */ /* 0x000e240000000800 */
[----:B0-----:R-:W-:-:S05]  /*0050*/  IMAD R5, R5, UR4, R0 ;  /* 0x0000000405057c24 */ /* 0x001fca000f8e0200 */
[----:B-1----:R-:W-:-:S13]  /*0060*/  ISETP.GE.AND P0, PT, R5, UR5, PT ;  /* 0x0000000505007c0c */ /* 0x002fda000bf06270 */
[----:B------:R-:W-:Y:S05]  /*0070*/  @P0 EXIT ;  /* 0x000000000000094d */ /* 0x000fea0003800000 */
[----:B------:R-:W0:Y:S01]  /*0080*/  LDC.64 R2, c[0x0][0x390] ;  /* 0x0000e400ff027b82 */ /* 0x000e220000000a00 */
[----:B------:R-:W1:Y:S01]  /*0090*/  LDCU.64 UR4, c[0x0][0x358] ;  /* 0x00006b00ff0477ac */ /* 0x000e620008000a00 */
[----:B------:R-:W2:Y:S01]  /*00a0*/  LDCU UR6, c[0x0][0x39c] ;  /* 0x00007380ff0677ac */ /* 0x000ea20008000800 */
[----:B0-----:R-:W-:-:S05]  /*00b0*/  IMAD.WIDE R2, R5, 0x4, R2 ;  /* 0x0000000405027825 */ /* 0x001fca00078e0202 */
[----:B-1----:R0:W5:Y:S01]  /*00c0*/  LDG.E R7, desc[UR4][R2.64] ;  /* 0x0000000402077981 */ /* 0x002162000c1e1900 */
[----:B--2---:R-:W-:Y:S01]  /*00d0*/  UISETP.GE.AND UP0, UPT, UR6, 0x1, UPT ;  /* 0x000000010600788c */ /* 0x004fe2000bf06270 */
[----:B------:R-:W-:-:S08]  /*00e0*/  IMAD.MOV.U32 R0, RZ, RZ, RZ ;  /* 0x000000ffff007224 */ /* 0x000fd000078e00ff */
[----:B0-----:R-:W-:Y:S05]  /*00f0*/  BRA.U !UP0, `(.L_x_0) ;  /* 0x0000000108447547 */ /* 0x001fea000b800000 */
[----:B------:R-:W-:Y:S01]  /*0100*/  IMAD R4, R5, UR6, RZ ;  /* 0x0000000605047c24 */ /* 0x000fe2000f8e02ff */
[----:B------:R-:W-:Y:S01]  /*0110*/  BSSY.RECONVERGENT B0, `(.L_x_0) ;  /* 0x000000f000007945 */ /* 0x000fe20003800200 */
[----:B------:R-:W-:Y:S01]  /*0120*/  IMAD.MOV.U32 R0, RZ, RZ, RZ ;  /* 0x000000ffff007224 */ /* 0x000fe200078e00ff */
[----:B------:R-:W0:Y:S02]  /*0130*/  LDCU UR7, c[0x0][0x39c] ;  /* 0x00007380ff0777ac */ /* 0x000e240008000800 */
[----:B------:R-:W-:Y:S01]  /*0140*/  SHF.R.S32.HI R6, RZ, 0x1f, R4 ;  /* 0x0000001fff067819 */ /* 0x000fe20000011404 */
[----:B------:R-:W1:Y:S01]  /*0150*/  LDCU UR10, c[0x0][0x39c] ;  /* 0x00007380ff0a77ac */ /* 0x000e620008000800 */
[----:B------:R-:W2:Y:S05]  /*0160*/  LDCU.64 UR8, c[0x0][0x380] ;  /* 0x00007000ff0877ac */ /* 0x000eaa0008000a00 */
.L_x_2:
[----:B--2---:R-:W-:-:S04]  /*0170*/  IADD3 R2, P0, P1, R0, UR8, R4 ;  /* 0x0000000800027c10 */ /* 0x004fc8000f91e004 */
[----:B------:R-:W-:-:S05]  /*0180*/  IADD3.X R3, PT, PT, RZ, UR9, R6, P0, P1 ;  /* 0x00000009ff037c10 */ /* 0x000fca00087e2406 */
[----:B------:R-:W2:Y:S02]  /*0190*/  LDG.E.U8 R2, desc[UR4][R2.64] ;  /* 0x0000000402027981 */ /* 0x000ea4000c1e1100 */
[----:B--2---:R-:W-:-:S13]  /*01a0*/  ISETP.NE.AND P0, PT, R2, RZ, PT ;  /* 0x000000ff0200720c */ /* 0x004fda0003f05270 */
[----:B------:R-:W-:Y:S05]  /*01b0*/  @!P0 BRA `(.L_x_1) ;  /* 0x0000000000108947 */ /* 0x000fea0003800000 */
[----:B------:R-:W-:-:S04]  /*01c0*/  IADD3 R0, PT, PT, R0, 0x1, RZ ;  /* 0x0000000100007810 */ /* 0x000fc80007ffe0ff */
[----:B-1----:R-:W-:-:S13]  /*01d0*/  ISETP.NE.AND P0, PT, R0, UR10, PT ;  /* 0x0000000a00007c0c */ /* 0x002fda000bf05270 */
[----:B------:R-:W-:Y:S05]  /*01e0*/  @P0 BRA `(.L_x_2) ;  /* 0xfffffffc00e00947 */ /* 0x000fea000383ffff */
[----:B0-----:R-:W-:-:S07]  /*01f0*/  IMAD.U32 R0, RZ, RZ, UR7 ;  /* 0x00000007ff007e24 */ /* 0x001fce000f8e00ff */
.L_x_1:
[----:B01----:R-:W-:Y:S05]  /*0200*/  BSYNC.RECONVERGENT B0 ;  /* 0x0000000000007941 */ /* 0x003fea0003800200 */
.L_x_0:
[----:B------:R-:W0:Y:S01]  /*0210*/  LDC.64 R2, c[0x0][0x388] ;  /* 0x0000e200ff027b82 */ /* 0x000e220000000a00 */
[----:B-----5:R-:W-:-:S13]  /*0220*/  ISETP.GT.AND P0, PT, R0, R7, PT ;  /* 0x000000070000720c */ /* 0x020fda0003f04270 */
[----:B------:R-:W-:Y:S02]  /*0230*/  @P0 IMAD.MOV.U32 R9, RZ, RZ, 0x1 ;  /* 0x00000001ff090424 */ /* 0x000fe400078e00ff */
[----:B0-----:R-:W-:Y:S01]  /*0240*/  IMAD.WIDE R2, R5, 0x10, R2 ;  /* 0x0000001005027825 */ /* 0x001fe200078e0202 */
[----:B------:R-:W-:-:S04]  /*0250*/  @P0 IADD3 R5, PT, PT, -R7, R0, RZ ;  /* 0x0000000007050210 */ /* 0x000fc80007ffe1ff */
[----:B------:R0:W-:Y:S04]  /*0260*/  STG.E desc[UR4][R2.64+0x4], R0 ;  /* 0x0000040002007986 */ /* 0x0001e8000c101904 */
[----:B------:R0:W-:Y:S04]  /*0270*/  STG.E desc[UR4][R2.64+0x8], R7 ;  /* 0x0000080702007986 */ /* 0x0001e8000c101904 */
[----:B------:R0:W-:Y:S04]  /*0280*/  @P0 STG.E desc[UR4][R2.64+0xc], R5 ;  /* 0x00000c0502000986 */ /* 0x0001e8000c101904 */
[----:B------:R0:W-:Y:S01]  /*0290*/  @P0 STG.E desc[UR4][R2.64], R9 ;  /* 0x0000000902000986 */ /* 0x0001e2000c101904 */
[----:B------:R-:W-:Y:S05]  /*02a0*/  @P0 EXIT ;  /* 0x000000000000094d */ /* 0x000fea0003800000 */
[----:B------:R-:W-:Y:S04]  /*02b0*/  STG.E desc[UR4][R2.64], RZ ;  /* 0x000000ff02007986 */ /* 0x000fe8000c101904 */
[----:B------:R-:W-:Y:S01]  /*02c0*/  STG.E desc[UR4][R2.64+0xc], RZ ;  /* 0x00000cff02007986 */ /* 0x000fe2000c101904 */
[----:B------:R-:W-:Y:S05]  /*02d0*/  EXIT ;  /* 0x000000000000794d */ /* 0x000fea0003800000 */
.L_x_3:
[----:B------:R-:W-:-:S00]  /*02e0*/  BRA `(.L_x_3) ;  /* 0xfffffffc00fc7947 */ /* 0x000fc0000383ffff */
[----:B------:R-:W-:-:S00]  /*02f0*/  NOP ;  /* 0x0000000000007918 */ /* 0x000fc00000000000 */
        /* <DEDUP_REMOVED lines=8> */
.L_x_4:


//--------------------- .nv.shared.reserved.0     --------------------------
	.section	.nv.shared.reserved.0,"aw",@nobits
	.weak		__nv_reservedSMEM_offset_0_alias
	.size		__nv_reservedSMEM_offset_0_alias, 0, 64
	.other		__nv_reservedSMEM_offset_0_alias,@"STO_CUDA_RESERVED_SHARED STV_DEFAULT"
__nv_reservedSMEM_offset_0_alias:
	.zero		0
	.zero		64


//--------------------- .nv.constant0._Z21analyzeBufferOverflowPKcP14AnalysisResultPKiii --------------------------
	.section	.nv.constant0._Z21analyzeBufferOverflowPKcP14AnalysisResultPKiii,"a",@progbits
	.sectionflags	@""
	.align	4
.nv.constant0._Z21analyzeBufferOverflowPKcP14AnalysisResultPKiii:
	.zero		928


//--------------------- SYMBOLS --------------------------

	.type		.nv.reservedSmem.offset0,@object
	.size		.nv.reservedSmem.offset0,0x4
